	.headerflags	@"EF_CUDA_TEXMODE_UNIFIED EF_CUDA_64BIT_ADDRESS EF_CUDA_ACCELERATORS EF_CUDA_SM90 EF_CUDA_VIRTUAL_SM(EF_CUDA_SM90)"
	.elftype	@"ET_EXEC"


//--------------------- .nv.info                  --------------------------
	.section	.nv.info,"",@"SHT_CUDA_INFO"
	.align	4


	//----- nvinfo : EIATTR_REGCOUNT
	.align		4
        /*0000*/ 	.byte	0x04, 0x2f
        /*0002*/ 	.short	(.L_1 - .L_0)
	.align		4
.L_0:
        /*0004*/ 	.word	index@(triton_poi_fused_convolution_relu_threshold_backward_16)
        /*0008*/ 	.word	0x0000000e


	//----- nvinfo : EIATTR_MIN_STACK_SIZE
	.align		4
.L_1:
        /*000c*/ 	.byte	0x04, 0x12
        /*000e*/ 	.short	(.L_3 - .L_2)
	.align		4
.L_2:
        /*0010*/ 	.word	index@(triton_poi_fused_convolution_relu_threshold_backward_16)
        /*0014*/ 	.word	0x00000000


	//----- nvinfo : EIATTR_FRAME_SIZE
	.align		4
.L_3:
        /*0018*/ 	.byte	0x04, 0x11
        /*001a*/ 	.short	(.L_5 - .L_4)
	.align		4
.L_4:
        /*001c*/ 	.word	index@(triton_poi_fused_convolution_relu_threshold_backward_16)
        /*0020*/ 	.word	0x00000000


	//----- nvinfo : EIATTR_MIN_STACK_SIZE
	.align		4
.L_5:
        /*0024*/ 	.byte	0x04, 0x12
        /*0026*/ 	.short	(.L_7 - .L_6)
	.align		4
.L_6:
        /*0028*/ 	.word	index@(triton_poi_fused_convolution_relu_threshold_backward_16)
        /*002c*/ 	.word	0x00000000
.L_7:


//--------------------- .nv.info.triton_poi_fused_convolution_relu_threshold_backward_16 --------------------------
	.section	.nv.info.triton_poi_fused_convolution_relu_threshold_backward_16,"",@"SHT_CUDA_INFO"
	.sectionflags	@""
	.align	4


	//----- nvinfo : EIATTR_CUDA_API_VERSION
	.align		4
        /*0000*/ 	.byte	0x04, 0x37
        /*0002*/ 	.short	(.L_9 - .L_8)
.L_8:
        /*0004*/ 	.word	0x0000007c


	//----- nvinfo : EIATTR_KPARAM_INFO
	.align		4
.L_9:
        /*0008*/ 	.byte	0x04, 0x17
        /*000a*/ 	.short	(.L_11 - .L_10)
.L_10:
        /*000c*/ 	.word	0x00000000
        /*0010*/ 	.short	0x0003
        /*0012*/ 	.short	0x0018
        /*0014*/ 	.byte	0x00, 0xf0, 0x11, 0x00


	//----- nvinfo : EIATTR_KPARAM_INFO
	.align		4
.L_11:
        /*0018*/ 	.byte	0x04, 0x17
        /*001a*/ 	.short	(.L_13 - .L_12)
.L_12:
        /*001c*/ 	.word	0x00000000
        /*0020*/ 	.short	0x0002
        /*0022*/ 	.short	0x0010
        /*0024*/ 	.byte	0x00, 0xf4, 0x21, 0x00


	//----- nvinfo : EIATTR_KPARAM_INFO
	.align		4
.L_13:
        /*0028*/ 	.byte	0x04, 0x17
        /*002a*/ 	.short	(.L_15 - .L_14)
.L_14:
        /*002c*/ 	.word	0x00000000
        /*0030*/ 	.short	0x0001
        /*0032*/ 	.short	0x0008
        /*0034*/ 	.byte	0x00, 0xf4, 0x21, 0x00


	//----- nvinfo : EIATTR_KPARAM_INFO
	.align		4
.L_15:
        /*0038*/ 	.byte	0x04, 0x17
        /*003a*/ 	.short	(.L_17 - .L_16)
.L_16:
        /*003c*/ 	.word	0x00000000
        /*0040*/ 	.short	0x0000
        /*0042*/ 	.short	0x0000
        /*0044*/ 	.byte	0x00, 0xf4, 0x21, 0x00


	//----- nvinfo : EIATTR_SPARSE_MMA_MASK
	.align		4
.L_17:
        /*0048*/ 	.byte	0x03, 0x50
        /*004a*/ 	.short	0x0000


	//----- nvinfo : EIATTR_MAXREG_COUNT
	.align		4
        /*004c*/ 	.byte	0x03, 0x1b
        /*004e*/ 	.short	0x00ff


	//----- nvinfo : EIATTR_EXIT_INSTR_OFFSETS
	.align		4
        /*0050*/ 	.byte	0x04, 0x1c
        /*0052*/ 	.short	(.L_19 - .L_18)


	//   ....[0]....
.L_18:
        /*0054*/ 	.word	0x00000230


	//   ....[1]....
        /*0058*/ 	.word	0x00000250


	//----- nvinfo : EIATTR_REQNTID
	.align		4
.L_19:
        /*005c*/ 	.byte	0x04, 0x10
        /*005e*/ 	.short	(.L_21 - .L_20)
.L_20:
        /*0060*/ 	.word	0x00000100
        /*0064*/ 	.word	0x00000001
        /*0068*/ 	.word	0x00000001


	//----- nvinfo : EIATTR_CBANK_PARAM_SIZE
	.align		4
.L_21:
        /*006c*/ 	.byte	0x03, 0x19
        /*006e*/ 	.short	0x001c


	//----- nvinfo : EIATTR_PARAM_CBANK
	.align		4
        /*0070*/ 	.byte	0x04, 0x0a
        /*0072*/ 	.short	(.L_23 - .L_22)
	.align		4
.L_22:
        /*0074*/ 	.word	index@(.nv.constant0.triton_poi_fused_convolution_relu_threshold_backward_16)
        /*0078*/ 	.short	0x0210
        /*007a*/ 	.short	0x001c


	//----- nvinfo : EIATTR_SW_WAR
	.align		4
.L_23:
        /*007c*/ 	.byte	0x04, 0x36
        /*007e*/ 	.short	(.L_25 - .L_24)
.L_24:
        /*0080*/ 	.word	0x00000008
.L_25:


//--------------------- .nv.callgraph             --------------------------
	.section	.nv.callgraph,"",@"SHT_CUDA_CALLGRAPH"
	.align	4
	.sectionentsize	8
	.align		4
        /*0000*/ 	.word	0x00000000
	.align		4
        /*0004*/ 	.word	0xffffffff
	.align		4
        /*0008*/ 	.word	0x00000000
	.align		4
        /*000c*/ 	.word	0xfffffffe
	.align		4
        /*0010*/ 	.word	0x00000000
	.align		4
        /*0014*/ 	.word	0xfffffffd
	.align		4
        /*0018*/ 	.word	0x00000000
	.align		4
        /*001c*/ 	.word	0xfffffffc


//--------------------- .text.triton_poi_fused_convolution_relu_threshold_backward_16 --------------------------
	.section	.text.triton_poi_fused_convolution_relu_threshold_backward_16,"ax",@progbits
	.align	128
        .global         triton_poi_fused_convolution_relu_threshold_backward_16
        .type           triton_poi_fused_convolution_relu_threshold_backward_16,@function
        .size           triton_poi_fused_convolution_relu_threshold_backward_16,(.L_x_1 - triton_poi_fused_convolution_relu_threshold_backward_16)
        .other          triton_poi_fused_convolution_relu_threshold_backward_16,@"STO_CUDA_ENTRY STV_DEFAULT"
triton_poi_fused_convolution_relu_threshold_backward_16:
.text.triton_poi_fused_convolution_relu_threshold_backward_16:
[----:B------:R-:W0:Y:S02]  /*0000*/  LDC R1, c[0x0][0x28] ;  /* 0x00000a00ff017b82 */ /* 0x000e240000000800 */
[----:B------:R-:W1:Y:S01]  /*0010*/  S2R R0, SR_TID.X ;  /* 0x0000000000007919 */ /* 0x000e620000002100 */
[----:B------:R-:W2:Y:S01]  /*0020*/  LDC.64 R4, c[0x0][0x218] ;  /* 0x00008600ff047b82 */ /* 0x000ea20000000a00 */
[----:B------:R-:W-:Y:S01]  /*0030*/  CS2R R10, SRZ ;  /* 0x00000000000a7805 */ /* 0x000fe2000001ff00 */
[----:B------:R-:W-:Y:S01]  /*0040*/  ULDC.64 UR4, c[0x0][0x208] ;  /* 0x0000820000047ab9 */ /* 0x000fe20000000a00 */
[----:B------:R-:W3:Y:S01]  /*0050*/  S2R R7, SR_CTAID.X ;  /* 0x0000000000077919 */ /* 0x000ee20000002500 */
[----:B------:R-:W-:-:S04]  /*0060*/  ULDC.64 UR6, c[0x0][0x220] ;  /* 0x0000880000067ab9 */ /* 0x000fc80000000a00 */
[----:B------:R-:W4:Y:S01]  /*0070*/  LDC.64 R2, c[0x0][0x210] ;  /* 0x00008400ff027b82 */ /* 0x000f220000000a00 */
[----:B-1----:R-:W-:Y:S01]  /*0080*/  IMAD.SHL.U32 R0, R0, 0x2, RZ ;  /* 0x0000000200007824 */ /* 0x002fe200078e00ff */
[----:B---3--:R-:W-:-:S04]  /*0090*/  SHF.R.S32.HI R6, RZ, 0x16, R7 ;  /* 0x00000016ff067819 */ /* 0x008fc80000011407 */
[----:B------:R-:W-:-:S05]  /*00a0*/  LOP3.LUT R0, R0, 0x1fe, RZ, 0xc0, !PT ;  /* 0x000001fe00007812 */ /* 0x000fca00078ec0ff */
[----:B------:R-:W-:Y:S01]  /*00b0*/  IMAD R7, R7, 0x200, R0 ;  /* 0x0000020007077824 */ /* 0x000fe200078e0200 */
[----:B------:R-:W-:-:S03]  /*00c0*/  SGXT R0, R6, 0x1 ;  /* 0x000000010600781a */ /* 0x000fc60000000200 */
[C---:B----4-:R-:W-:Y:S01]  /*00d0*/  IMAD.WIDE R2, R7.reuse, 0x4, R2 ;  /* 0x0000000407027825 */ /* 0x050fe200078e0202 */
[----:B------:R-:W-:Y:S02]  /*00e0*/  LEA.HI R0, R0, R7, RZ, 0x7 ;  /* 0x0000000700007211 */ /* 0x000fe400078f38ff */
[----:B------:R-:W-:Y:S02]  /*00f0*/  ISETP.GE.AND P0, PT, R7, 0x78200, PT ;  /* 0x000782000700780c */ /* 0x000fe40003f06270 */
[----:B------:R-:W-:-:S05]  /*0100*/  LOP3.LUT R0, R0, 0xffffff80, RZ, 0xc0, !PT ;  /* 0xffffff8000007812 */ /* 0x000fca00078ec0ff */
[----:B------:R-:W-:-:S04]  /*0110*/  IMAD.IADD R9, R7, 0x1, -R0 ;  /* 0x0000000107097824 */ /* 0x000fc800078e0a00 */
[----:B--2---:R-:W-:Y:S01]  /*0120*/  IMAD.WIDE R4, R9, 0x4, R4 ;  /* 0x0000000409047825 */ /* 0x004fe200078e0204 */
[----:B------:R-:W-:-:S04]  /*0130*/  CS2R R8, SRZ ;  /* 0x0000000000087805 */ /* 0x000fc8000001ff00 */
[----:B------:R-:W2:Y:S04]  /*0140*/  @!P0 LDG.E.EL.64 R10, desc[UR4][R4.64] ;  /* 0x00000004040a8981 */ /* 0x000ea8000c2e1b00 */
[----:B------:R1:W2:Y:S02]  /*0150*/  @!P0 LDG.E.64 R8, desc[UR4][R2.64] ;  /* 0x0000000402088981 */ /* 0x0002a4000c1e1b00 */
[----:B-1----:R-:W-:-:S04]  /*0160*/  IADD3 R2, P3, R7, UR6, RZ ;  /* 0x0000000607027c10 */ /* 0x002fc8000ff7e0ff */
[----:B------:R-:W-:Y:S02]  /*0170*/  LEA.HI.X.SX32 R3, R7, UR7, 0x1, P3 ;  /* 0x0000000707037c11 */ /* 0x000fe400098f0eff */
[----:B--2---:R-:W-:Y:S01]  /*0180*/  FSETP.GEU.AND P2, PT, R8, -R10, PT ;  /* 0x8000000a0800720b */ /* 0x004fe20003f4e000 */
[----:B------:R-:W-:Y:S01]  /*0190*/  FADD R8, R10, R8 ;  /* 0x000000080a087221 */ /* 0x000fe20000000000 */
[----:B------:R-:W-:Y:S01]  /*01a0*/  FADD R0, R11, R9 ;  /* 0x000000090b007221 */ /* 0x000fe20000000000 */
[----:B------:R-:W-:-:S03]  /*01b0*/  FSETP.GEU.AND P1, PT, R9, -R11, PT ;  /* 0x8000000b0900720b */ /* 0x000fc60003f2e000 */
[----:B------:R-:W-:Y:S02]  /*01c0*/  FSEL R8, R8, RZ, P2 ;  /* 0x000000ff08087208 */ /* 0x000fe40001000000 */
[----:B------:R-:W-:Y:S02]  /*01d0*/  FSEL R0, R0, RZ, P1 ;  /* 0x000000ff00007208 */ /* 0x000fe40000800000 */
[----:B------:R-:W-:Y:S02]  /*01e0*/  FSETP.GTU.AND P2, PT, R8, RZ, PT ;  /* 0x000000ff0800720b */ /* 0x000fe40003f4c000 */
[----:B------:R-:W-:Y:S02]  /*01f0*/  FSETP.GTU.AND P1, PT, R0, RZ, PT ;  /* 0x000000ff0000720b */ /* 0x000fe40003f2c000 */
[----:B------:R-:W-:Y:S02]  /*0200*/  SEL R0, RZ, 0x1, P2 ;  /* 0x00000001ff007807 */ /* 0x000fe40001000000 */
[----:B------:R-:W-:-:S05]  /*0210*/  SEL R5, RZ, 0x100, P1 ;  /* 0x00000100ff057807 */ /* 0x000fca0000800000 */
[----:B------:R-:W-:Y:S01]  /*0220*/  IMAD.IADD R5, R0, 0x1, R5 ;  /* 0x0000000100057824 */ /* 0x000fe200078e0205 */
[----:B------:R-:W-:Y:S06]  /*0230*/  @P0 EXIT ;  /* 0x000000000000094d */ /* 0x000fec0003800000 */
[----:B------:R-:W-:Y:S01]  /*0240*/  STG.E.U16 desc[UR4][R2.64], R5 ;  /* 0x0000000502007986 */ /* 0x000fe2000c101504 */
[----:B------:R-:W-:Y:S05]  /*0250*/  EXIT ;  /* 0x000000000000794d */ /* 0x000fea0003800000 */
.L_x_0:
[----:B------:R-:W-:-:S00]  /*0260*/  BRA `(.L_x_0) ;  /* 0xfffffffc00fc7947 */ /* 0x000fc0000383ffff */
[----:B------:R-:W-:-:S00]  /*0270*/  NOP ;  /* 0x0000000000007918 */ /* 0x000fc00000000000 */
        /* <DEDUP_REMOVED lines=8> */
.L_x_1:


//--------------------- .nv.constant0.triton_poi_fused_convolution_relu_threshold_backward_16 --------------------------
	.section	.nv.constant0.triton_poi_fused_convolution_relu_threshold_backward_16,"a",@progbits
	.sectionflags	@""
	.align	4
.nv.constant0.triton_poi_fused_convolution_relu_threshold_backward_16:
	.zero		556
